	.headerflags	@"EF_CUDA_TEXMODE_UNIFIED EF_CUDA_64BIT_ADDRESS EF_CUDA_ACCELERATORS EF_CUDA_SM90 EF_CUDA_VIRTUAL_SM(EF_CUDA_SM90)"
	.elftype	@"ET_EXEC"


//--------------------- .nv.info                  --------------------------
	.section	.nv.info,"",@"SHT_CUDA_INFO"
	.align	4


	//----- nvinfo : EIATTR_REGCOUNT
	.align		4
        /*0000*/ 	.byte	0x04, 0x2f
        /*0002*/ 	.short	(.L_1 - .L_0)
	.align		4
.L_0:
        /*0004*/ 	.word	index@(triton_poi_fused_add_3)
        /*0008*/ 	.word	0x00000014


	//----- nvinfo : EIATTR_MIN_STACK_SIZE
	.align		4
.L_1:
        /*000c*/ 	.byte	0x04, 0x12
        /*000e*/ 	.short	(.L_3 - .L_2)
	.align		4
.L_2:
        /*0010*/ 	.word	index@(triton_poi_fused_add_3)
        /*0014*/ 	.word	0x00000000


	//----- nvinfo : EIATTR_FRAME_SIZE
	.align		4
.L_3:
        /*0018*/ 	.byte	0x04, 0x11
        /*001a*/ 	.short	(.L_5 - .L_4)
	.align		4
.L_4:
        /*001c*/ 	.word	index@(triton_poi_fused_add_3)
        /*0020*/ 	.word	0x00000000


	//----- nvinfo : EIATTR_MIN_STACK_SIZE
	.align		4
.L_5:
        /*0024*/ 	.byte	0x04, 0x12
        /*0026*/ 	.short	(.L_7 - .L_6)
	.align		4
.L_6:
        /*0028*/ 	.word	index@(triton_poi_fused_add_3)
        /*002c*/ 	.word	0x00000000
.L_7:


//--------------------- .nv.info.triton_poi_fused_add_3 --------------------------
	.section	.nv.info.triton_poi_fused_add_3,"",@"SHT_CUDA_INFO"
	.sectionflags	@""
	.align	4


	//----- nvinfo : EIATTR_CUDA_API_VERSION
	.align		4
        /*0000*/ 	.byte	0x04, 0x37
        /*0002*/ 	.short	(.L_9 - .L_8)
.L_8:
        /*0004*/ 	.word	0x0000007c


	//----- nvinfo : EIATTR_KPARAM_INFO
	.align		4
.L_9:
        /*0008*/ 	.byte	0x04, 0x17
        /*000a*/ 	.short	(.L_11 - .L_10)
.L_10:
        /*000c*/ 	.word	0x00000000
        /*0010*/ 	.short	0x0005
        /*0012*/ 	.short	0x0028
        /*0014*/ 	.byte	0x00, 0xf0, 0x11, 0x00


	//----- nvinfo : EIATTR_KPARAM_INFO
	.align		4
.L_11:
        /*0018*/ 	.byte	0x04, 0x17
        /*001a*/ 	.short	(.L_13 - .L_12)
.L_12:
        /*001c*/ 	.word	0x00000000
        /*0020*/ 	.short	0x0004
        /*0022*/ 	.short	0x0020
        /*0024*/ 	.byte	0x00, 0xf4, 0x21, 0x00


	//----- nvinfo : EIATTR_KPARAM_INFO
	.align		4
.L_13:
        /*0028*/ 	.byte	0x04, 0x17
        /*002a*/ 	.short	(.L_15 - .L_14)
.L_14:
        /*002c*/ 	.word	0x00000000
        /*0030*/ 	.short	0x0003
        /*0032*/ 	.short	0x0018
        /*0034*/ 	.byte	0x00, 0xf4, 0x21, 0x00


	//----- nvinfo : EIATTR_KPARAM_INFO
	.align		4
.L_15:
        /*0038*/ 	.byte	0x04, 0x17
        /*003a*/ 	.short	(.L_17 - .L_16)
.L_16:
        /*003c*/ 	.word	0x00000000
        /*0040*/ 	.short	0x0002
        /*0042*/ 	.short	0x0010
        /*0044*/ 	.byte	0x00, 0xf4, 0x21, 0x00


	//----- nvinfo : EIATTR_KPARAM_INFO
	.align		4
.L_17:
        /*0048*/ 	.byte	0x04, 0x17
        /*004a*/ 	.short	(.L_19 - .L_18)
.L_18:
        /*004c*/ 	.word	0x00000000
        /*0050*/ 	.short	0x0001
        /*0052*/ 	.short	0x0008
        /*0054*/ 	.byte	0x00, 0xf4, 0x21, 0x00


	//----- nvinfo : EIATTR_KPARAM_INFO
	.align		4
.L_19:
        /*0058*/ 	.byte	0x04, 0x17
        /*005a*/ 	.short	(.L_21 - .L_20)
.L_20:
        /*005c*/ 	.word	0x00000000
        /*0060*/ 	.short	0x0000
        /*0062*/ 	.short	0x0000
        /*0064*/ 	.byte	0x00, 0xf4, 0x21, 0x00


	//----- nvinfo : EIATTR_SPARSE_MMA_MASK
	.align		4
.L_21:
        /*0068*/ 	.byte	0x03, 0x50
        /*006a*/ 	.short	0x0000


	//----- nvinfo : EIATTR_MAXREG_COUNT
	.align		4
        /*006c*/ 	.byte	0x03, 0x1b
        /*006e*/ 	.short	0x00ff


	//----- nvinfo : EIATTR_EXIT_INSTR_OFFSETS
	.align		4
        /*0070*/ 	.byte	0x04, 0x1c
        /*0072*/ 	.short	(.L_23 - .L_22)


	//   ....[0]....
.L_22:
        /*0074*/ 	.word	0x00000240


	//   ....[1]....
        /*0078*/ 	.word	0x00000260


	//----- nvinfo : EIATTR_REQNTID
	.align		4
.L_23:
        /*007c*/ 	.byte	0x04, 0x10
        /*007e*/ 	.short	(.L_25 - .L_24)
.L_24:
        /*0080*/ 	.word	0x00000020
        /*0084*/ 	.word	0x00000001
        /*0088*/ 	.word	0x00000001


	//----- nvinfo : EIATTR_CBANK_PARAM_SIZE
	.align		4
.L_25:
        /*008c*/ 	.byte	0x03, 0x19
        /*008e*/ 	.short	0x002c


	//----- nvinfo : EIATTR_PARAM_CBANK
	.align		4
        /*0090*/ 	.byte	0x04, 0x0a
        /*0092*/ 	.short	(.L_27 - .L_26)
	.align		4
.L_26:
        /*0094*/ 	.word	index@(.nv.constant0.triton_poi_fused_add_3)
        /*0098*/ 	.short	0x0210
        /*009a*/ 	.short	0x002c


	//----- nvinfo : EIATTR_SW_WAR
	.align		4
.L_27:
        /*009c*/ 	.byte	0x04, 0x36
        /*009e*/ 	.short	(.L_29 - .L_28)
.L_28:
        /*00a0*/ 	.word	0x00000008
.L_29:


//--------------------- .nv.callgraph             --------------------------
	.section	.nv.callgraph,"",@"SHT_CUDA_CALLGRAPH"
	.align	4
	.sectionentsize	8
	.align		4
        /*0000*/ 	.word	0x00000000
	.align		4
        /*0004*/ 	.word	0xffffffff
	.align		4
        /*0008*/ 	.word	0x00000000
	.align		4
        /*000c*/ 	.word	0xfffffffe
	.align		4
        /*0010*/ 	.word	0x00000000
	.align		4
        /*0014*/ 	.word	0xfffffffd
	.align		4
        /*0018*/ 	.word	0x00000000
	.align		4
        /*001c*/ 	.word	0xfffffffc


//--------------------- .text.triton_poi_fused_add_3 --------------------------
	.section	.text.triton_poi_fused_add_3,"ax",@progbits
	.align	128
        .global         triton_poi_fused_add_3
        .type           triton_poi_fused_add_3,@function
        .size           triton_poi_fused_add_3,(.L_x_1 - triton_poi_fused_add_3)
        .other          triton_poi_fused_add_3,@"STO_CUDA_ENTRY STV_DEFAULT"
triton_poi_fused_add_3:
.text.triton_poi_fused_add_3:
[----:B------:R-:W0:Y:S01]  /*0000*/  LDC R1, c[0x0][0x28] ;  /* 0x00000a00ff017b82 */ /* 0x000e220000000800 */
[----:B------:R-:W1:Y:S07]  /*0010*/  S2R R16, SR_TID.X ;  /* 0x0000000000107919 */ /* 0x000e6e0000002100 */
[----:B------:R-:W2:Y:S01]  /*0020*/  LDC.64 R6, c[0x0][0x220] ;  /* 0x00008800ff067b82 */ /* 0x000ea20000000a00 */
[----:B------:R-:W3:Y:S07]  /*0030*/  S2R R15, SR_CTAID.X ;  /* 0x00000000000f7919 */ /* 0x000eee0000002500 */
[----:B------:R-:W4:Y:S08]  /*0040*/  LDC.64 R8, c[0x0][0x228] ;  /* 0x00008a00ff087b82 */ /* 0x000f300000000a00 */
[----:B------:R-:W5:Y:S01]  /*0050*/  LDC.64 R4, c[0x0][0x218] ;  /* 0x00008600ff047b82 */ /* 0x000f620000000a00 */
[----:B------:R-:W-:Y:S01]  /*0060*/  IMAD.MOV.U32 R12, RZ, RZ, RZ ;  /* 0x000000ffff0c7224 */ /* 0x000fe200078e00ff */
[----:B------:R-:W-:-:S06]  /*0070*/  ULDC.64 UR4, c[0x0][0x208] ;  /* 0x0000820000047ab9 */ /* 0x000fcc0000000a00 */
[----:B------:R-:W4:Y:S01]  /*0080*/  LDC.64 R2, c[0x0][0x210] ;  /* 0x00008400ff027b82 */ /* 0x000f220000000a00 */
[----:B-1----:R-:W-:-:S07]  /*0090*/  LOP3.LUT R0, R16, 0xf, RZ, 0xc0, !PT ;  /* 0x0000000f10007812 */ /* 0x002fce00078ec0ff */
[----:B------:R-:W1:Y:S01]  /*00a0*/  LDC.64 R10, c[0x0][0x230] ;  /* 0x00008c00ff0a7b82 */ /* 0x000e620000000a00 */
[----:B---3--:R-:W-:Y:S01]  /*00b0*/  IMAD R13, R15, 0x10, R0 ;  /* 0x000000100f0d7824 */ /* 0x008fe200078e0200 */
[----:B------:R-:W-:Y:S01]  /*00c0*/  SHF.R.S32.HI R0, RZ, 0x1b, R15 ;  /* 0x0000001bff007819 */ /* 0x000fe2000001140f */
[----:B------:R-:W-:Y:S02]  /*00d0*/  HFMA2.MMA R17, -RZ, RZ, 0, 0 ;  /* 0x00000000ff117435 */ /* 0x000fe400000001ff */
[C---:B--2---:R-:W-:Y:S01]  /*00e0*/  IMAD.WIDE R6, R13.reuse, 0x4, R6 ;  /* 0x000000040d067825 */ /* 0x044fe200078e0206 */
[----:B------:R-:W-:Y:S02]  /*00f0*/  SGXT R0, R0, 0x1 ;  /* 0x000000010000781a */ /* 0x000fe40000000200 */
[----:B------:R-:W-:Y:S02]  /*0100*/  ISETP.GE.AND P0, PT, R13, 0x10, PT ;  /* 0x000000100d00780c */ /* 0x000fe40003f06270 */
[----:B------:R-:W-:-:S04]  /*0110*/  LEA.HI R0, R0, R13, RZ, 0x2 ;  /* 0x0000000d00007211 */ /* 0x000fc800078f10ff */
[----:B------:R-:W-:Y:S01]  /*0120*/  SHF.R.S32.HI R15, RZ, 0x2, R0 ;  /* 0x00000002ff0f7819 */ /* 0x000fe20000011400 */
[----:B0---4-:R-:W-:Y:S01]  /*0130*/  IMAD.WIDE R2, R13, 0x4, R2 ;  /* 0x000000040d027825 */ /* 0x011fe200078e0202 */
[----:B------:R-:W-:-:S03]  /*0140*/  MOV R0, RZ ;  /* 0x000000ff00007202 */ /* 0x000fc60000000f00 */
[C---:B------:R-:W-:Y:S02]  /*0150*/  IMAD.WIDE R8, R15.reuse, 0x4, R8 ;  /* 0x000000040f087825 */ /* 0x040fe400078e0208 */
[----:B------:R-:W2:Y:S02]  /*0160*/  @!P0 LDG.E R12, desc[UR4][R6.64] ;  /* 0x00000004060c8981 */ /* 0x000ea4000c1e1900 */
[----:B-----5:R-:W-:Y:S01]  /*0170*/  IMAD.WIDE R4, R15, 0x4, R4 ;  /* 0x000000040f047825 */ /* 0x020fe200078e0204 */
[----:B------:R-:W-:Y:S01]  /*0180*/  CS2R R14, SRZ ;  /* 0x00000000000e7805 */ /* 0x000fe2000001ff00 */
[----:B------:R-:W2:Y:S02]  /*0190*/  @!P0 LDG.E.EL R17, desc[UR4][R8.64] ;  /* 0x0000000408118981 */ /* 0x000ea4000c2e1900 */
[----:B-1----:R-:W-:Y:S02]  /*01a0*/  IMAD.WIDE R10, R13, 0x4, R10 ;  /* 0x000000040d0a7825 */ /* 0x002fe400078e020a */
[----:B------:R-:W3:Y:S04]  /*01b0*/  @!P0 LDG.E R0, desc[UR4][R2.64] ;  /* 0x0000000402008981 */ /* 0x000ee8000c1e1900 */
[----:B------:R-:W3:Y:S04]  /*01c0*/  @!P0 LDG.E.EL R15, desc[UR4][R4.64] ;  /* 0x00000004040f8981 */ /* 0x000ee8000c2e1900 */
[----:B------:R-:W4:Y:S01]  /*01d0*/  @!P0 LDG.E R14, desc[UR4][R10.64] ;  /* 0x000000040a0e8981 */ /* 0x000f22000c1e1900 */
[----:B------:R-:W-:-:S04]  /*01e0*/  LOP3.LUT P0, RZ, R16, 0x10, RZ, 0xc0, !PT ;  /* 0x0000001010ff7812 */ /* 0x000fc8000780c0ff */
[----:B------:R-:W-:Y:S01]  /*01f0*/  ISETP.LT.AND P0, PT, R13, 0x10, !P0 ;  /* 0x000000100d00780c */ /* 0x000fe20004701270 */
[----:B--2---:R-:W-:Y:S01]  /*0200*/  FADD R17, R17, R12 ;  /* 0x0000000c11117221 */ /* 0x004fe20000000000 */
[----:B---3--:R-:W-:-:S03]  /*0210*/  FADD R0, R15, R0 ;  /* 0x000000000f007221 */ /* 0x008fc60000000000 */
[----:B----4-:R-:W-:-:S04]  /*0220*/  FADD R17, R17, R14 ;  /* 0x0000000e11117221 */ /* 0x010fc80000000000 */
[----:B------:R-:W-:-:S04]  /*0230*/  FADD R17, R0, R17 ;  /* 0x0000001100117221 */ /* 0x000fc80000000000 */
[----:B------:R-:W-:Y:S05]  /*0240*/  @!P0 EXIT ;  /* 0x000000000000894d */ /* 0x000fea0003800000 */
[----:B------:R-:W-:Y:S01]  /*0250*/  STG.E desc[UR4][R2.64], R17 ;  /* 0x0000001102007986 */ /* 0x000fe2000c101904 */
[----:B------:R-:W-:Y:S05]  /*0260*/  EXIT ;  /* 0x000000000000794d */ /* 0x000fea0003800000 */
.L_x_0:
[----:B------:R-:W-:-:S00]  /*0270*/  BRA `(.L_x_0) ;  /* 0xfffffffc00fc7947 */ /* 0x000fc0000383ffff */
[----:B------:R-:W-:-:S00]  /*0280*/  NOP ;  /* 0x0000000000007918 */ /* 0x000fc00000000000 */
[----:B------:R-:W-:-:S00]  /*0290*/  NOP ;  /* 0x0000000000007918 */ /* 0x000fc00000000000 */
[----:B------:R-:W-:-:S00]  /*02a0*/  NOP ;  /* 0x0000000000007918 */ /* 0x000fc00000000000 */
[----:B------:R-:W-:-:S00]  /*02b0*/  NOP ;  /* 0x0000000000007918 */ /* 0x000fc00000000000 */
[----:B------:R-:W-:-:S00]  /*02c0*/  NOP ;  /* 0x0000000000007918 */ /* 0x000fc00000000000 */
[----:B------:R-:W-:-:S00]  /*02d0*/  NOP ;  /* 0x0000000000007918 */ /* 0x000fc00000000000 */
[----:B------:R-:W-:-:S00]  /*02e0*/  NOP ;  /* 0x0000000000007918 */ /* 0x000fc00000000000 */
[----:B------:R-:W-:-:S00]  /*02f0*/  NOP ;  /* 0x0000000000007918 */ /* 0x000fc00000000000 */
.L_x_1:


//--------------------- .nv.constant0.triton_poi_fused_add_3 --------------------------
	.section	.nv.constant0.triton_poi_fused_add_3,"a",@progbits
	.sectionflags	@""
	.align	4
.nv.constant0.triton_poi_fused_add_3:
	.zero		572
